//
// Generated by NVIDIA NVVM Compiler
//
// Compiler Build ID: CL-36424714
// Cuda compilation tools, release 13.0, V13.0.88
// Based on NVVM 20.0.0
//

.version 9.0
.target sm_100
.address_size 64

	// .globl	_Z9RF_kernelPfiiiiiS_

.visible .entry _Z9RF_kernelPfiiiiiS_(
	.param .u64 .ptr .align 1 _Z9RF_kernelPfiiiiiS__param_0,
	.param .u32 _Z9RF_kernelPfiiiiiS__param_1,
	.param .u32 _Z9RF_kernelPfiiiiiS__param_2,
	.param .u32 _Z9RF_kernelPfiiiiiS__param_3,
	.param .u32 _Z9RF_kernelPfiiiiiS__param_4,
	.param .u32 _Z9RF_kernelPfiiiiiS__param_5,
	.param .u64 .ptr .align 1 _Z9RF_kernelPfiiiiiS__param_6
)
{
	.reg .pred 	%p<21>;
	.reg .b32 	%r<40>;
	.reg .b32 	%f<15>;
	.reg .b64 	%rd<8>;

	ld.param.u64 	%rd1, [_Z9RF_kernelPfiiiiiS__param_0];
	ld.param.u32 	%r6, [_Z9RF_kernelPfiiiiiS__param_1];
	ld.param.u32 	%r2, [_Z9RF_kernelPfiiiiiS__param_2];
	ld.param.u32 	%r3, [_Z9RF_kernelPfiiiiiS__param_3];
	ld.param.u32 	%r4, [_Z9RF_kernelPfiiiiiS__param_4];
	ld.param.u32 	%r5, [_Z9RF_kernelPfiiiiiS__param_5];
	ld.param.u64 	%rd2, [_Z9RF_kernelPfiiiiiS__param_6];
	mov.u32 	%r7, %ctaid.x;
	mov.u32 	%r8, %ntid.x;
	mov.u32 	%r9, %tid.x;
	mad.lo.s32 	%r1, %r7, %r8, %r9;
	setp.ge.s32 	%p1, %r1, %r6;
	@%p1 bra 	$L__BB0_2;
	cvta.to.global.u64 	%rd3, %rd1;
	cvta.to.global.u64 	%rd4, %rd2;
	mul.wide.s32 	%rd5, %r1, 4;
	add.s64 	%rd6, %rd3, %rd5;
	ld.global.f32 	%f1, [%rd6];
	add.s32 	%r10, %r2, 1;
	cvt.rn.f32.s32 	%f2, %r10;
	setp.leu.f32 	%p2, %f1, %f2;
	add.s32 	%r11, %r2, 2;
	cvt.rn.f32.s32 	%f3, %r11;
	setp.gt.f32 	%p3, %f1, %f3;
	selp.b32 	%r12, 3, 2, %p3;
	selp.b32 	%r13, 0, %r12, %p2;
	cvt.rn.f32.s32 	%f4, %r2;
	setp.gt.f32 	%p4, %f1, %f4;
	and.pred  	%p5, %p2, %p4;
	selp.u32 	%r14, 1, 0, %p5;
	add.s32 	%r15, %r13, %r14;
	add.s32 	%r16, %r3, 1;
	cvt.rn.f32.s32 	%f5, %r16;
	setp.leu.f32 	%p6, %f1, %f5;
	add.s32 	%r17, %r3, 2;
	cvt.rn.f32.s32 	%f6, %r17;
	setp.gt.f32 	%p7, %f1, %f6;
	selp.b32 	%r18, 3, 2, %p7;
	selp.b32 	%r19, 0, %r18, %p6;
	cvt.rn.f32.s32 	%f7, %r3;
	setp.gt.f32 	%p8, %f1, %f7;
	and.pred  	%p9, %p6, %p8;
	selp.u32 	%r20, 1, 0, %p9;
	add.s32 	%r21, %r19, %r20;
	add.s32 	%r22, %r4, 1;
	cvt.rn.f32.s32 	%f8, %r22;
	setp.leu.f32 	%p10, %f1, %f8;
	add.s32 	%r23, %r4, 2;
	cvt.rn.f32.s32 	%f9, %r23;
	setp.gt.f32 	%p11, %f1, %f9;
	selp.b32 	%r24, 3, 2, %p11;
	selp.b32 	%r25, 0, %r24, %p10;
	cvt.rn.f32.s32 	%f10, %r4;
	setp.gt.f32 	%p12, %f1, %f10;
	and.pred  	%p13, %p10, %p12;
	selp.u32 	%r26, 1, 0, %p13;
	add.s32 	%r27, %r25, %r26;
	add.s32 	%r28, %r5, 1;
	cvt.rn.f32.s32 	%f11, %r28;
	setp.leu.f32 	%p14, %f1, %f11;
	add.s32 	%r29, %r5, 2;
	cvt.rn.f32.s32 	%f12, %r29;
	setp.gt.f32 	%p15, %f1, %f12;
	selp.b32 	%r30, 3, 2, %p15;
	selp.b32 	%r31, 0, %r30, %p14;
	cvt.rn.f32.s32 	%f13, %r5;
	setp.gt.f32 	%p16, %f1, %f13;
	and.pred  	%p17, %p14, %p16;
	selp.u32 	%r32, 1, 0, %p17;
	add.s32 	%r33, %r31, %r32;
	setp.eq.s32 	%p18, %r15, %r21;
	selp.u32 	%r34, 1, 0, %p18;
	add.s32 	%r35, %r15, %r34;
	setp.eq.s32 	%p19, %r15, %r27;
	selp.u32 	%r36, 1, 0, %p19;
	add.s32 	%r37, %r35, %r36;
	setp.eq.s32 	%p20, %r15, %r33;
	selp.u32 	%r38, 1, 0, %p20;
	add.s32 	%r39, %r37, %r38;
	cvt.rn.f32.u32 	%f14, %r39;
	add.s64 	%rd7, %rd4, %rd5;
	st.global.f32 	[%rd7], %f14;
$L__BB0_2:
	ret;

}


// ===== COMPILED SASS (sm_100) =====

	.target	sm_100

	.elftype	@"ET_EXEC"


//--------------------- .note.nv.tkinfo           --------------------------
	.section	.note.nv.tkinfo,"",@"SHT_NOTE"
	.sectionflags	@"SHF_NOTE_NV_TKINFO"
	.tkinfo
        /*0018*/ 	.word	0x00000002
        /*0030*/ 	.string	""
        /*0030*/ 	.string	"ptxas"
        /*0030*/ 	.string	"Cuda compilation tools, release 13.0, V13.0.88"
        /*0030*/ 	.string	"Build cuda_13.0.r13.0/compiler.36424714_0"
        /*0030*/ 	.string	"-arch sm_100 -m 64 "



//--------------------- .note.nv.cuinfo           --------------------------
	.section	.note.nv.cuinfo,"",@"SHT_NOTE"
	.sectionflags	@"SHF_NOTE_NV_CUINFO"
        /*0018*/ 	.short	0x0002
        /*001a*/ 	.short	0x0064
        /*001c*/ 	.short	0x0082
	.zero		2


//--------------------- .nv.info                  --------------------------
	.section	.nv.info,"",@"SHT_CUDA_INFO"
	.align	4


	//----- nvinfo : EIATTR_REGCOUNT
	.align		4
        /*0000*/ 	.byte	0x04, 0x2f
        /*0002*/ 	.short	(.L_1 - .L_0)
	.align		4
.L_0:
        /*0004*/ 	.word	index@(_Z9RF_kernelPfiiiiiS_)
        /*0008*/ 	.word	0x0000000c


	//----- nvinfo : EIATTR_FRAME_SIZE
	.align		4
.L_1:
        /*000c*/ 	.byte	0x04, 0x11
        /*000e*/ 	.short	(.L_3 - .L_2)
	.align		4
.L_2:
        /*0010*/ 	.word	index@(_Z9RF_kernelPfiiiiiS_)
        /*0014*/ 	.word	0x00000000


	//----- nvinfo : EIATTR_MIN_STACK_SIZE
	.align		4
.L_3:
        /*0018*/ 	.byte	0x04, 0x12
        /*001a*/ 	.short	(.L_5 - .L_4)
	.align		4
.L_4:
        /*001c*/ 	.word	index@(_Z9RF_kernelPfiiiiiS_)
        /*0020*/ 	.word	0x00000000
.L_5:


//--------------------- .nv.compat                --------------------------
	.section	.nv.compat,"",@"SHT_CUDA_COMPAT_INFO"
	.align	4
        /*0000*/ 	.byte	0x02, 0x09, 0x00, 0x00, 0x02, 0x02, 0x01, 0x00, 0x02, 0x05, 0x05, 0x00, 0x03, 0x07, 0x01, 0x01
        /*0010*/ 	.byte	0x02, 0x03, 0x00, 0x00, 0x02, 0x06, 0x01, 0x00, 0x04, 0x0b, 0x08, 0x00, 0x09, 0x00, 0x00, 0x00
        /*0020*/ 	.byte	0x00, 0x00, 0x00, 0x00


//--------------------- .nv.info._Z9RF_kernelPfiiiiiS_ --------------------------
	.section	.nv.info._Z9RF_kernelPfiiiiiS_,"",@"SHT_CUDA_INFO"
	.sectionflags	@""
	.align	4


	//----- nvinfo : EIATTR_CUDA_API_VERSION
	.align		4
        /*0000*/ 	.byte	0x04, 0x37
        /*0002*/ 	.short	(.L_7 - .L_6)
.L_6:
        /*0004*/ 	.word	0x00000082


	//----- nvinfo : EIATTR_KPARAM_INFO
	.align		4
.L_7:
        /*0008*/ 	.byte	0x04, 0x17
        /*000a*/ 	.short	(.L_9 - .L_8)
.L_8:
        /*000c*/ 	.word	0x00000000
        /*0010*/ 	.short	0x0006
        /*0012*/ 	.short	0x0020
        /*0014*/ 	.byte	0x00, 0xf5, 0x21, 0x00


	//----- nvinfo : EIATTR_KPARAM_INFO
	.align		4
.L_9:
        /*0018*/ 	.byte	0x04, 0x17
        /*001a*/ 	.short	(.L_11 - .L_10)
.L_10:
        /*001c*/ 	.word	0x00000000
        /*0020*/ 	.short	0x0005
        /*0022*/ 	.short	0x0018
        /*0024*/ 	.byte	0x00, 0xf0, 0x11, 0x00


	//----- nvinfo : EIATTR_KPARAM_INFO
	.align		4
.L_11:
        /*0028*/ 	.byte	0x04, 0x17
        /*002a*/ 	.short	(.L_13 - .L_12)
.L_12:
        /*002c*/ 	.word	0x00000000
        /*0030*/ 	.short	0x0004
        /*0032*/ 	.short	0x0014
        /*0034*/ 	.byte	0x00, 0xf0, 0x11, 0x00


	//----- nvinfo : EIATTR_KPARAM_INFO
	.align		4
.L_13:
        /*0038*/ 	.byte	0x04, 0x17
        /*003a*/ 	.short	(.L_15 - .L_14)
.L_14:
        /*003c*/ 	.word	0x00000000
        /*0040*/ 	.short	0x0003
        /*0042*/ 	.short	0x0010
        /*0044*/ 	.byte	0x00, 0xf0, 0x11, 0x00


	//----- nvinfo : EIATTR_KPARAM_INFO
	.align		4
.L_15:
        /*0048*/ 	.byte	0x04, 0x17
        /*004a*/ 	.short	(.L_17 - .L_16)
.L_16:
        /*004c*/ 	.word	0x00000000
        /*0050*/ 	.short	0x0002
        /*0052*/ 	.short	0x000c
        /*0054*/ 	.byte	0x00, 0xf0, 0x11, 0x00


	//----- nvinfo : EIATTR_KPARAM_INFO
	.align		4
.L_17:
        /*0058*/ 	.byte	0x04, 0x17
        /*005a*/ 	.short	(.L_19 - .L_18)
.L_18:
        /*005c*/ 	.word	0x00000000
        /*0060*/ 	.short	0x0001
        /*0062*/ 	.short	0x0008
        /*0064*/ 	.byte	0x00, 0xf0, 0x11, 0x00


	//----- nvinfo : EIATTR_KPARAM_INFO
	.align		4
.L_19:
        /*0068*/ 	.byte	0x04, 0x17
        /*006a*/ 	.short	(.L_21 - .L_20)
.L_20:
        /*006c*/ 	.word	0x00000000
        /*0070*/ 	.short	0x0000
        /*0072*/ 	.short	0x0000
        /*0074*/ 	.byte	0x00, 0xf5, 0x21, 0x00


	//----- nvinfo : EIATTR_SPARSE_MMA_MASK
	.align		4
.L_21:
        /*0078*/ 	.byte	0x03, 0x50
        /*007a*/ 	.short	0x0000


	//----- nvinfo : EIATTR_MAXREG_COUNT
	.align		4
        /*007c*/ 	.byte	0x03, 0x1b
        /*007e*/ 	.short	0x00ff


	//----- nvinfo : EIATTR_MERCURY_ISA_VERSION
	.align		4
        /*0080*/ 	.byte	0x03, 0x5f
        /*0082*/ 	.short	0x0101


	//----- nvinfo : EIATTR_VRC_CTA_INIT_COUNT
	.align		4
        /*0084*/ 	.byte	0x02, 0x4a
	.zero		1
	.zero		1


	//----- nvinfo : EIATTR_EXIT_INSTR_OFFSETS
	.align		4
        /*0088*/ 	.byte	0x04, 0x1c
        /*008a*/ 	.short	(.L_23 - .L_22)


	//   ....[0]....
.L_22:
        /*008c*/ 	.word	0x00000070


	//   ....[1]....
        /*0090*/ 	.word	0x000004d0


	//----- nvinfo : EIATTR_CBANK_PARAM_SIZE
	.align		4
.L_23:
        /*0094*/ 	.byte	0x03, 0x19
        /*0096*/ 	.short	0x0028


	//----- nvinfo : EIATTR_PARAM_CBANK
	.align		4
        /*0098*/ 	.byte	0x04, 0x0a
        /*009a*/ 	.short	(.L_25 - .L_24)
	.align		4
.L_24:
        /*009c*/ 	.word	index@(.nv.constant0._Z9RF_kernelPfiiiiiS_)
        /*00a0*/ 	.short	0x0380
        /*00a2*/ 	.short	0x0028


	//----- nvinfo : EIATTR_SW_WAR
	.align		4
.L_25:
        /*00a4*/ 	.byte	0x04, 0x36
        /*00a6*/ 	.short	(.L_27 - .L_26)
.L_26:
        /*00a8*/ 	.word	0x00000008
.L_27:


//--------------------- .nv.callgraph             --------------------------
	.section	.nv.callgraph,"",@"SHT_CUDA_CALLGRAPH"
	.align	4
	.sectionentsize	8
	.align		4
        /*0000*/ 	.word	0x00000000
	.align		4
        /*0004*/ 	.word	0xffffffff
	.align		4
        /*0008*/ 	.word	0x00000000
	.align		4
        /*000c*/ 	.word	0xfffffffe
	.align		4
        /*0010*/ 	.word	0x00000000
	.align		4
        /*0014*/ 	.word	0xfffffffd
	.align		4
        /*0018*/ 	.word	0x00000000
	.align		4
        /*001c*/ 	.word	0xfffffffc


//--------------------- .text._Z9RF_kernelPfiiiiiS_ --------------------------
	.section	.text._Z9RF_kernelPfiiiiiS_,"ax",@progbits
	.align	128
        .global         _Z9RF_kernelPfiiiiiS_
        .type           _Z9RF_kernelPfiiiiiS_,@function
        .size           _Z9RF_kernelPfiiiiiS_,(.L_x_1 - _Z9RF_kernelPfiiiiiS_)
        .other          _Z9RF_kernelPfiiiiiS_,@"STO_CUDA_ENTRY STV_DEFAULT"
_Z9RF_kernelPfiiiiiS_:
.text._Z9RF_kernelPfiiiiiS_:
[----:B------:R-:W-:Y:S01]  /*0000*/  LDC R1, c[0x0][0x37c] ;  /* 0x0000df00ff017b82 */ /* 0x000fe20000000800 */
[----:B------:R-:W0:Y:S07]  /*0010*/  S2R R3, SR_TID.X ;  /* 0x0000000000037919 */ /* 0x000e2e0000002100 */
[----:B------:R-:W0:Y:S01]  /*0020*/  S2UR UR4, SR_CTAID.X ;  /* 0x00000000000479c3 */ /* 0x000e220000002500 */
[----:B------:R-:W1:Y:S07]  /*0030*/  LDCU UR5, c[0x0][0x388] ;  /* 0x00007100ff0577ac */ /* 0x000e6e0008000800 */
[----:B------:R-:W0:Y:S02]  /*0040*/  LDC R0, c[0x0][0x360] ;  /* 0x0000d800ff007b82 */ /* 0x000e240000000800 */
[----:B0-----:R-:W-:-:S05]  /*0050*/  IMAD R0, R0, UR4, R3 ;  /* 0x0000000400007c24 */ /* 0x001fca000f8e0203 */
[----:B-1----:R-:W-:-:S13]  /*0060*/  ISETP.GE.AND P0, PT, R0, UR5, PT ;  /* 0x0000000500007c0c */ /* 0x002fda000bf06270 */
[----:B------:R-:W-:Y:S05]  /*0070*/  @P0 EXIT ;  /* 0x000000000000094d */ /* 0x000fea0003800000 */
[----:B------:R-:W0:Y:S01]  /*0080*/  LDC.64 R2, c[0x0][0x380] ;  /* 0x0000e000ff027b82 */ /* 0x000e220000000a00 */
[----:B------:R-:W1:Y:S01]  /*0090*/  LDCU.64 UR10, c[0x0][0x358] ;  /* 0x00006b00ff0a77ac */ /* 0x000e620008000a00 */
[----:B------:R-:W2:Y:S01]  /*00a0*/  LDCU UR9, c[0x0][0x38c] ;  /* 0x00007180ff0977ac */ /* 0x000ea20008000800 */
[----:B------:R-:W3:Y:S01]  /*00b0*/  LDCU.64 UR12, c[0x0][0x390] ;  /* 0x00007200ff0c77ac */ /* 0x000ee20008000a00 */
[----:B------:R-:W4:Y:S01]  /*00c0*/  LDCU UR14, c[0x0][0x398] ;  /* 0x00007300ff0e77ac */ /* 0x000f220008000800 */
[----:B0-----:R-:W-:-:S06]  /*00d0*/  IMAD.WIDE R2, R0, 0x4, R2 ;  /* 0x0000000400027825 */ /* 0x001fcc00078e0202 */
[----:B-1----:R0:W5:Y:S01]  /*00e0*/  LDG.E R2, desc[UR10][R2.64] ;  /* 0x0000000a02027981 */ /* 0x002162000c1e1900 */
[----:B--2---:R-:W-:Y:S01]  /*00f0*/  UIADD3 UR4, UPT, UPT, UR9, 0x1, URZ ;  /* 0x0000000109047890 */ /* 0x004fe2000fffe0ff */
[----:B------:R-:W-:Y:S01]  /*0100*/  IMAD.MOV.U32 R8, RZ, RZ, 0x3 ;  /* 0x00000003ff087424 */ /* 0x000fe200078e00ff */
[----:B---3--:R-:W-:Y:S02]  /*0110*/  UIADD3 UR7, UPT, UPT, UR12, 0x2, URZ ;  /* 0x000000020c077890 */ /* 0x008fe4000fffe0ff */
[----:B------:R-:W-:Y:S02]  /*0120*/  UIADD3 UR5, UPT, UPT, UR9, 0x2, URZ ;  /* 0x0000000209057890 */ /* 0x000fe4000fffe0ff */
[----:B------:R-:W-:Y:S01]  /*0130*/  I2FP.F32.S32 R5, UR4 ;  /* 0x0000000400057c45 */ /* 0x000fe20008201400 */
[----:B------:R-:W-:Y:S02]  /*0140*/  UIADD3 UR4, UPT, UPT, UR13, 0x1, URZ ;  /* 0x000000010d047890 */ /* 0x000fe4000fffe0ff */
[----:B------:R-:W-:Y:S01]  /*0150*/  UIADD3 UR6, UPT, UPT, UR12, 0x1, URZ ;  /* 0x000000010c067890 */ /* 0x000fe2000fffe0ff */
[----:B0-----:R-:W-:Y:S01]  /*0160*/  I2FP.F32.S32 R3, UR7 ;  /* 0x0000000700037c45 */ /* 0x001fe20008201400 */
[----:B------:R-:W-:Y:S01]  /*0170*/  UIADD3 UR8, UPT, UPT, UR13, 0x2, URZ ;  /* 0x000000020d087890 */ /* 0x000fe2000fffe0ff */
[----:B------:R-:W-:Y:S01]  /*0180*/  I2FP.F32.S32 R7, UR5 ;  /* 0x0000000500077c45 */ /* 0x000fe20008201400 */
[----:B----4-:R-:W-:-:S06]  /*0190*/  UIADD3 UR5, UPT, UPT, UR14, 0x2, URZ ;  /* 0x000000020e057890 */ /* 0x010fcc000fffe0ff */
[----:B------:R-:W-:Y:S02]  /*01a0*/  I2FP.F32.S32 R9, UR5 ;  /* 0x0000000500097c45 */ /* 0x000fe40008201400 */
[C---:B-----5:R-:W-:Y:S02]  /*01b0*/  FSETP.GT.AND P6, PT, R2.reuse, R5, PT ;  /* 0x000000050200720b */ /* 0x060fe40003fc4000 */
[----:B------:R-:W-:Y:S01]  /*01c0*/  I2FP.F32.S32 R5, UR4 ;  /* 0x0000000400057c45 */ /* 0x000fe20008201400 */
[----:B------:R-:W-:Y:S01]  /*01d0*/  UIADD3 UR4, UPT, UPT, UR14, 0x1, URZ ;  /* 0x000000010e047890 */ /* 0x000fe2000fffe0ff */
[C---:B------:R-:W-:Y:S02]  /*01e0*/  FSETP.GT.AND P5, PT, R2.reuse, R3, PT ;  /* 0x000000030200720b */ /* 0x040fe40003fa4000 */
[----:B------:R-:W-:Y:S02]  /*01f0*/  FSETP.GT.AND P0, PT, R2, R7, PT ;  /* 0x000000070200720b */ /* 0x000fe40003f04000 */
[----:B------:R-:W-:-:S02]  /*0200*/  I2FP.F32.S32 R3, UR6 ;  /* 0x0000000600037c45 */ /* 0x000fc40008201400 */
[----:B------:R-:W-:Y:S02]  /*0210*/  I2FP.F32.S32 R7, UR8 ;  /* 0x0000000800077c45 */ /* 0x000fe40008201400 */
[C---:B------:R-:W-:Y:S02]  /*0220*/  FSETP.GT.AND P2, PT, R2.reuse, R5, PT ;  /* 0x000000050200720b */ /* 0x040fe40003f44000 */
[----:B------:R-:W-:Y:S02]  /*0230*/  I2FP.F32.S32 R5, UR9 ;  /* 0x0000000900057c45 */ /* 0x000fe40008201400 */
[C---:B------:R-:W-:Y:S02]  /*0240*/  FSETP.GT.AND P1, PT, R2.reuse, R3, PT ;  /* 0x000000030200720b */ /* 0x040fe40003f24000 */
[----:B------:R-:W-:Y:S02]  /*0250*/  FSETP.GT.AND P3, PT, R2, R7, PT ;  /* 0x000000070200720b */ /* 0x000fe40003f64000 */
[----:B------:R-:W-:-:S02]  /*0260*/  SEL R3, R8, 0x2, P0 ;  /* 0x0000000208037807 */ /* 0x000fc40000000000 */
[----:B------:R-:W-:Y:S02]  /*0270*/  I2FP.F32.S32 R7, UR12 ;  /* 0x0000000c00077c45 */ /* 0x000fe40008201400 */
[C---:B------:R-:W-:Y:S02]  /*0280*/  FSETP.GT.AND P4, PT, R2.reuse, R5, !P6 ;  /* 0x000000050200720b */ /* 0x040fe40007784000 */
[----:B------:R-:W-:Y:S02]  /*0290*/  SEL R3, R3, RZ, P6 ;  /* 0x000000ff03037207 */ /* 0x000fe40003000000 */
[----:B------:R-:W-:Y:S02]  /*02a0*/  FSETP.GT.AND P6, PT, R2, R7, !P1 ;  /* 0x000000070200720b */ /* 0x000fe40004fc4000 */
[----:B------:R-:W-:Y:S02]  /*02b0*/  SEL R5, R8, 0x2, P5 ;  /* 0x0000000208057807 */ /* 0x000fe40002800000 */
[----:B------:R-:W-:-:S02]  /*02c0*/  SEL R4, RZ, 0x1, !P4 ;  /* 0x00000001ff047807 */ /* 0x000fc40006000000 */
[----:B------:R-:W-:Y:S02]  /*02d0*/  I2FP.F32.S32 R7, UR13 ;  /* 0x0000000d00077c45 */ /* 0x000fe40008201400 */
[----:B------:R-:W-:Y:S01]  /*02e0*/  SEL R5, R5, RZ, P1 ;  /* 0x000000ff05057207 */ /* 0x000fe20000800000 */
[----:B------:R-:W-:Y:S01]  /*02f0*/  IMAD.IADD R4, R3, 0x1, R4 ;  /* 0x0000000103047824 */ /* 0x000fe200078e0204 */
[----:B------:R-:W-:Y:S02]  /*0300*/  SEL R6, RZ, 0x1, !P6 ;  /* 0x00000001ff067807 */ /* 0x000fe40007000000 */
[----:B------:R-:W-:Y:S02]  /*0310*/  I2FP.F32.S32 R3, UR4 ;  /* 0x0000000400037c45 */ /* 0x000fe40008201400 */
[----:B------:R-:W-:Y:S01]  /*0320*/  FSETP.GT.AND P4, PT, R2, R7, !P2 ;  /* 0x000000070200720b */ /* 0x000fe20005784000 */
[----:B------:R-:W-:Y:S01]  /*0330*/  IMAD.IADD R5, R5, 0x1, R6 ;  /* 0x0000000105057824 */ /* 0x000fe200078e0206 */
[----:B------:R-:W-:-:S02]  /*0340*/  SEL R7, R8, 0x2, P3 ;  /* 0x0000000208077807 */ /* 0x000fc40001800000 */
[C---:B------:R-:W-:Y:S02]  /*0350*/  FSETP.GT.AND P0, PT, R2.reuse, R9, PT ;  /* 0x000000090200720b */ /* 0x040fe40003f04000 */
[----:B------:R-:W-:Y:S02]  /*0360*/  FSETP.GT.AND P1, PT, R2, R3, PT ;  /* 0x000000030200720b */ /* 0x000fe40003f24000 */
[----:B------:R-:W-:Y:S02]  /*0370*/  I2FP.F32.S32 R3, UR14 ;  /* 0x0000000e00037c45 */ /* 0x000fe40008201400 */
[----:B------:R-:W-:Y:S02]  /*0380*/  SEL R7, R7, RZ, P2 ;  /* 0x000000ff07077207 */ /* 0x000fe40001000000 */
[----:B------:R-:W-:Y:S02]  /*0390*/  SEL R6, RZ, 0x1, !P4 ;  /* 0x00000001ff067807 */ /* 0x000fe40006000000 */
[----:B------:R-:W-:-:S02]  /*03a0*/  ISETP.NE.AND P2, PT, R4, R5, PT ;  /* 0x000000050400720c */ /* 0x000fc40003f45270 */
[----:B------:R-:W-:Y:S01]  /*03b0*/  SEL R5, R8, 0x2, P0 ;  /* 0x0000000208057807 */ /* 0x000fe20000000000 */
[----:B------:R-:W-:Y:S01]  /*03c0*/  IMAD.IADD R7, R7, 0x1, R6 ;  /* 0x0000000107077824 */ /* 0x000fe200078e0206 */
[----:B------:R-:W-:Y:S02]  /*03d0*/  FSETP.GT.AND P0, PT, R2, R3, !P1 ;  /* 0x000000030200720b */ /* 0x000fe40004f04000 */
[----:B------:R-:W-:Y:S01]  /*03e0*/  SEL R5, R5, RZ, P1 ;  /* 0x000000ff05057207 */ /* 0x000fe20000800000 */
[----:B------:R-:W0:Y:S01]  /*03f0*/  LDC.64 R2, c[0x0][0x3a0] ;  /* 0x0000e800ff027b82 */ /* 0x000e220000000a00 */
[----:B------:R-:W-:Y:S02]  /*0400*/  SEL R6, RZ, 0x1, !P0 ;  /* 0x00000001ff067807 */ /* 0x000fe40004000000 */
[C---:B------:R-:W-:Y:S01]  /*0410*/  ISETP.NE.AND P3, PT, R4.reuse, R7, PT ;  /* 0x000000070400720c */ /* 0x040fe20003f65270 */
[----:B------:R-:W-:Y:S02]  /*0420*/  VIADD R7, R4, 0x1 ;  /* 0x0000000104077836 */ /* 0x000fe40000000000 */
[----:B------:R-:W-:-:S02]  /*0430*/  IMAD.IADD R5, R5, 0x1, R6 ;  /* 0x0000000105057824 */ /* 0x000fc400078e0206 */
[----:B------:R-:W-:-:S03]  /*0440*/  @P2 IMAD.MOV R7, RZ, RZ, R4 ;  /* 0x000000ffff072224 */ /* 0x000fc600078e0204 */
[----:B------:R-:W-:Y:S01]  /*0450*/  ISETP.NE.AND P0, PT, R4, R5, PT ;  /* 0x000000050400720c */ /* 0x000fe20003f05270 */
[----:B------:R-:W-:-:S04]  /*0460*/  VIADD R4, R7, 0x1 ;  /* 0x0000000107047836 */ /* 0x000fc80000000000 */
[----:B------:R-:W-:-:S04]  /*0470*/  @P3 IMAD.MOV R4, RZ, RZ, R7 ;  /* 0x000000ffff043224 */ /* 0x000fc800078e0207 */
[----:B------:R-:W-:-:S04]  /*0480*/  VIADD R5, R4, 0x1 ;  /* 0x0000000104057836 */ /* 0x000fc80000000000 */
[----:B------:R-:W-:Y:S02]  /*0490*/  @P0 IMAD.MOV R5, RZ, RZ, R4 ;  /* 0x000000ffff050224 */ /* 0x000fe400078e0204 */
[----:B0-----:R-:W-:-:S03]  /*04a0*/  IMAD.WIDE R2, R0, 0x4, R2 ;  /* 0x0000000400027825 */ /* 0x001fc600078e0202 */
[----:B------:R-:W-:-:S05]  /*04b0*/  I2FP.F32.U32 R5, R5 ;  /* 0x0000000500057245 */ /* 0x000fca0000201000 */
[----:B------:R-:W-:Y:S01]  /*04c0*/  STG.E desc[UR10][R2.64], R5 ;  /* 0x0000000502007986 */ /* 0x000fe2000c10190a */
[----:B------:R-:W-:Y:S05]  /*04d0*/  EXIT ;  /* 0x000000000000794d */ /* 0x000fea0003800000 */
.L_x_0:
[----:B------:R-:W-:-:S00]  /*04e0*/  BRA `(.L_x_0) ;  /* 0xfffffffc00fc7947 */ /* 0x000fc0000383ffff */
[----:B------:R-:W-:-:S00]  /*04f0*/  NOP ;  /* 0x0000000000007918 */ /* 0x000fc00000000000 */
        /* <DEDUP_REMOVED lines=8> */
.L_x_1:


//--------------------- .nv.shared.reserved.0     --------------------------
	.section	.nv.shared.reserved.0,"aw",@nobits
	.weak		__nv_reservedSMEM_offset_0_alias
	.size		__nv_reservedSMEM_offset_0_alias, 0, 64
	.other		__nv_reservedSMEM_offset_0_alias,@"STO_CUDA_RESERVED_SHARED STV_DEFAULT"
__nv_reservedSMEM_offset_0_alias:
	.zero		0
	.zero		64


//--------------------- .nv.constant0._Z9RF_kernelPfiiiiiS_ --------------------------
	.section	.nv.constant0._Z9RF_kernelPfiiiiiS_,"a",@progbits
	.sectionflags	@""
	.align	4
.nv.constant0._Z9RF_kernelPfiiiiiS_:
	.zero		936


//--------------------- SYMBOLS --------------------------

	.type		.nv.reservedSmem.offset0,@object
	.size		.nv.reservedSmem.offset0,0x4
